//
// Generated by NVIDIA NVVM Compiler
//
// Compiler Build ID: CL-36424714
// Cuda compilation tools, release 13.0, V13.0.88
// Based on NVVM 20.0.0
//

.version 9.0
.target sm_100
.address_size 64

	// .globl	_Z17kernel_yolo_layerPKfPfjjjj

.visible .entry _Z17kernel_yolo_layerPKfPfjjjj(
	.param .u64 .ptr .align 1 _Z17kernel_yolo_layerPKfPfjjjj_param_0,
	.param .u64 .ptr .align 1 _Z17kernel_yolo_layerPKfPfjjjj_param_1,
	.param .u32 _Z17kernel_yolo_layerPKfPfjjjj_param_2,
	.param .u32 _Z17kernel_yolo_layerPKfPfjjjj_param_3,
	.param .u32 _Z17kernel_yolo_layerPKfPfjjjj_param_4,
	.param .u32 _Z17kernel_yolo_layerPKfPfjjjj_param_5
)
{
	.reg .pred 	%p<12>;
	.reg .b32 	%r<64>;
	.reg .b32 	%f<79>;
	.reg .b64 	%rd<65>;
	.reg .b64 	%fd<55>;

	ld.param.u64 	%rd3, [_Z17kernel_yolo_layerPKfPfjjjj_param_0];
	ld.param.u64 	%rd4, [_Z17kernel_yolo_layerPKfPfjjjj_param_1];
	ld.param.u32 	%r23, [_Z17kernel_yolo_layerPKfPfjjjj_param_2];
	ld.param.u32 	%r21, [_Z17kernel_yolo_layerPKfPfjjjj_param_3];
	ld.param.u32 	%r22, [_Z17kernel_yolo_layerPKfPfjjjj_param_4];
	cvta.to.global.u64 	%rd1, %rd4;
	cvta.to.global.u64 	%rd2, %rd3;
	mov.u32 	%r24, %tid.x;
	mov.u32 	%r25, %ntid.x;
	mov.u32 	%r26, %ctaid.x;
	mad.lo.s32 	%r1, %r25, %r26, %r24;
	mov.u32 	%r27, %tid.y;
	mov.u32 	%r28, %ntid.y;
	mov.u32 	%r29, %ctaid.y;
	mad.lo.s32 	%r30, %r28, %r29, %r27;
	mov.u32 	%r31, %tid.z;
	mov.u32 	%r32, %ntid.z;
	mov.u32 	%r33, %ctaid.z;
	mad.lo.s32 	%r3, %r32, %r33, %r31;
	max.u32 	%r34, %r1, %r30;
	setp.ge.u32 	%p1, %r34, %r23;
	setp.ge.u32 	%p2, %r3, %r22;
	or.pred  	%p3, %p1, %p2;
	@%p3 bra 	$L__BB0_12;
	add.s32 	%r36, %r21, 5;
	mul.lo.s32 	%r37, %r23, %r3;
	mad.lo.s32 	%r38, %r37, %r36, %r30;
	mad.lo.s32 	%r4, %r38, %r23, %r1;
	mul.wide.u32 	%rd5, %r4, 4;
	add.s64 	%rd6, %rd2, %rd5;
	ld.global.f32 	%f1, [%rd6];
	mul.f32 	%f2, %f1, 0f3FB8AA3B;
	ex2.approx.f32 	%f3, %f2;
	cvt.f64.f32 	%fd1, %f3;
	add.f64 	%fd2, %fd1, 0d3FF0000000000000;
	rcp.rn.f64 	%fd3, %fd2;
	cvt.rn.f32.f64 	%f4, %fd3;
	add.s64 	%rd7, %rd1, %rd5;
	st.global.f32 	[%rd7], %f4;
	add.s32 	%r39, %r4, 1;
	mul.wide.u32 	%rd8, %r39, 4;
	add.s64 	%rd9, %rd2, %rd8;
	ld.global.f32 	%f5, [%rd9];
	mul.f32 	%f6, %f5, 0f3FB8AA3B;
	ex2.approx.f32 	%f7, %f6;
	cvt.f64.f32 	%fd4, %f7;
	add.f64 	%fd5, %fd4, 0d3FF0000000000000;
	rcp.rn.f64 	%fd6, %fd5;
	cvt.rn.f32.f64 	%f8, %fd6;
	add.s64 	%rd10, %rd1, %rd8;
	st.global.f32 	[%rd10], %f8;
	add.s32 	%r40, %r4, 2;
	mul.wide.u32 	%rd11, %r40, 4;
	add.s64 	%rd12, %rd2, %rd11;
	ld.global.f32 	%f9, [%rd12];
	mul.f32 	%f10, %f9, 0f3FB8AA3B;
	ex2.approx.f32 	%f11, %f10;
	add.s64 	%rd13, %rd1, %rd11;
	st.global.f32 	[%rd13], %f11;
	add.s32 	%r41, %r4, 3;
	mul.wide.u32 	%rd14, %r41, 4;
	add.s64 	%rd15, %rd2, %rd14;
	ld.global.f32 	%f12, [%rd15];
	mul.f32 	%f13, %f12, 0f3FB8AA3B;
	ex2.approx.f32 	%f14, %f13;
	add.s64 	%rd16, %rd1, %rd14;
	st.global.f32 	[%rd16], %f14;
	add.s32 	%r42, %r4, 4;
	mul.wide.u32 	%rd17, %r42, 4;
	add.s64 	%rd18, %rd2, %rd17;
	ld.global.f32 	%f15, [%rd18];
	mul.f32 	%f16, %f15, 0f3FB8AA3B;
	ex2.approx.f32 	%f17, %f16;
	cvt.f64.f32 	%fd7, %f17;
	add.f64 	%fd8, %fd7, 0d3FF0000000000000;
	rcp.rn.f64 	%fd9, %fd8;
	cvt.rn.f32.f64 	%f18, %fd9;
	add.s64 	%rd19, %rd1, %rd17;
	st.global.f32 	[%rd19], %f18;
	add.s32 	%r5, %r4, 5;
	add.s32 	%r43, %r22, -1;
	and.b32  	%r6, %r22, 7;
	setp.lt.u32 	%p4, %r43, 7;
	mov.b32 	%r62, 0;
	@%p4 bra 	$L__BB0_4;
	and.b32  	%r62, %r22, -8;
	neg.s32 	%r60, %r62;
	add.s32 	%r59, %r4, 12;
$L__BB0_3:
	.pragma "nounroll";
	add.s32 	%r44, %r59, -6;
	add.s32 	%r45, %r59, -7;
	mul.wide.u32 	%rd20, %r45, 4;
	add.s64 	%rd21, %rd2, %rd20;
	ld.global.f32 	%f19, [%rd21];
	mul.f32 	%f20, %f19, 0f3FB8AA3B;
	ex2.approx.f32 	%f21, %f20;
	cvt.f64.f32 	%fd10, %f21;
	add.f64 	%fd11, %fd10, 0d3FF0000000000000;
	rcp.rn.f64 	%fd12, %fd11;
	cvt.rn.f32.f64 	%f22, %fd12;
	add.s64 	%rd22, %rd1, %rd20;
	st.global.f32 	[%rd22], %f22;
	mul.wide.u32 	%rd23, %r44, 4;
	add.s64 	%rd24, %rd2, %rd23;
	ld.global.f32 	%f23, [%rd24];
	mul.f32 	%f24, %f23, 0f3FB8AA3B;
	ex2.approx.f32 	%f25, %f24;
	cvt.f64.f32 	%fd13, %f25;
	add.f64 	%fd14, %fd13, 0d3FF0000000000000;
	rcp.rn.f64 	%fd15, %fd14;
	cvt.rn.f32.f64 	%f26, %fd15;
	add.s64 	%rd25, %rd1, %rd23;
	st.global.f32 	[%rd25], %f26;
	add.s32 	%r46, %r59, -5;
	mul.wide.u32 	%rd26, %r46, 4;
	add.s64 	%rd27, %rd2, %rd26;
	ld.global.f32 	%f27, [%rd27];
	mul.f32 	%f28, %f27, 0f3FB8AA3B;
	ex2.approx.f32 	%f29, %f28;
	cvt.f64.f32 	%fd16, %f29;
	add.f64 	%fd17, %fd16, 0d3FF0000000000000;
	rcp.rn.f64 	%fd18, %fd17;
	cvt.rn.f32.f64 	%f30, %fd18;
	add.s64 	%rd28, %rd1, %rd26;
	st.global.f32 	[%rd28], %f30;
	add.s32 	%r47, %r59, -4;
	mul.wide.u32 	%rd29, %r47, 4;
	add.s64 	%rd30, %rd2, %rd29;
	ld.global.f32 	%f31, [%rd30];
	mul.f32 	%f32, %f31, 0f3FB8AA3B;
	ex2.approx.f32 	%f33, %f32;
	cvt.f64.f32 	%fd19, %f33;
	add.f64 	%fd20, %fd19, 0d3FF0000000000000;
	rcp.rn.f64 	%fd21, %fd20;
	cvt.rn.f32.f64 	%f34, %fd21;
	add.s64 	%rd31, %rd1, %rd29;
	st.global.f32 	[%rd31], %f34;
	add.s32 	%r48, %r59, -3;
	mul.wide.u32 	%rd32, %r48, 4;
	add.s64 	%rd33, %rd2, %rd32;
	ld.global.f32 	%f35, [%rd33];
	mul.f32 	%f36, %f35, 0f3FB8AA3B;
	ex2.approx.f32 	%f37, %f36;
	cvt.f64.f32 	%fd22, %f37;
	add.f64 	%fd23, %fd22, 0d3FF0000000000000;
	rcp.rn.f64 	%fd24, %fd23;
	cvt.rn.f32.f64 	%f38, %fd24;
	add.s64 	%rd34, %rd1, %rd32;
	st.global.f32 	[%rd34], %f38;
	add.s32 	%r49, %r59, -2;
	mul.wide.u32 	%rd35, %r49, 4;
	add.s64 	%rd36, %rd2, %rd35;
	ld.global.f32 	%f39, [%rd36];
	mul.f32 	%f40, %f39, 0f3FB8AA3B;
	ex2.approx.f32 	%f41, %f40;
	cvt.f64.f32 	%fd25, %f41;
	add.f64 	%fd26, %fd25, 0d3FF0000000000000;
	rcp.rn.f64 	%fd27, %fd26;
	cvt.rn.f32.f64 	%f42, %fd27;
	add.s64 	%rd37, %rd1, %rd35;
	st.global.f32 	[%rd37], %f42;
	add.s32 	%r50, %r59, -1;
	mul.wide.u32 	%rd38, %r50, 4;
	add.s64 	%rd39, %rd2, %rd38;
	ld.global.f32 	%f43, [%rd39];
	mul.f32 	%f44, %f43, 0f3FB8AA3B;
	ex2.approx.f32 	%f45, %f44;
	cvt.f64.f32 	%fd28, %f45;
	add.f64 	%fd29, %fd28, 0d3FF0000000000000;
	rcp.rn.f64 	%fd30, %fd29;
	cvt.rn.f32.f64 	%f46, %fd30;
	add.s64 	%rd40, %rd1, %rd38;
	st.global.f32 	[%rd40], %f46;
	mul.wide.u32 	%rd41, %r59, 4;
	add.s64 	%rd42, %rd2, %rd41;
	ld.global.f32 	%f47, [%rd42];
	mul.f32 	%f48, %f47, 0f3FB8AA3B;
	ex2.approx.f32 	%f49, %f48;
	cvt.f64.f32 	%fd31, %f49;
	add.f64 	%fd32, %fd31, 0d3FF0000000000000;
	rcp.rn.f64 	%fd33, %fd32;
	cvt.rn.f32.f64 	%f50, %fd33;
	add.s64 	%rd43, %rd1, %rd41;
	st.global.f32 	[%rd43], %f50;
	add.s32 	%r60, %r60, 8;
	add.s32 	%r59, %r59, 8;
	setp.ne.s32 	%p5, %r60, 0;
	@%p5 bra 	$L__BB0_3;
$L__BB0_4:
	setp.eq.s32 	%p6, %r6, 0;
	@%p6 bra 	$L__BB0_12;
	and.b32  	%r15, %r22, 3;
	setp.lt.u32 	%p7, %r6, 4;
	@%p7 bra 	$L__BB0_7;
	add.s32 	%r51, %r5, %r62;
	mul.wide.u32 	%rd44, %r51, 4;
	add.s64 	%rd45, %rd2, %rd44;
	ld.global.f32 	%f51, [%rd45];
	mul.f32 	%f52, %f51, 0f3FB8AA3B;
	ex2.approx.f32 	%f53, %f52;
	cvt.f64.f32 	%fd34, %f53;
	add.f64 	%fd35, %fd34, 0d3FF0000000000000;
	rcp.rn.f64 	%fd36, %fd35;
	cvt.rn.f32.f64 	%f54, %fd36;
	add.s64 	%rd46, %rd1, %rd44;
	st.global.f32 	[%rd46], %f54;
	add.s32 	%r52, %r51, 1;
	mul.wide.u32 	%rd47, %r52, 4;
	add.s64 	%rd48, %rd2, %rd47;
	ld.global.f32 	%f55, [%rd48];
	mul.f32 	%f56, %f55, 0f3FB8AA3B;
	ex2.approx.f32 	%f57, %f56;
	cvt.f64.f32 	%fd37, %f57;
	add.f64 	%fd38, %fd37, 0d3FF0000000000000;
	rcp.rn.f64 	%fd39, %fd38;
	cvt.rn.f32.f64 	%f58, %fd39;
	add.s64 	%rd49, %rd1, %rd47;
	st.global.f32 	[%rd49], %f58;
	add.s32 	%r53, %r51, 2;
	mul.wide.u32 	%rd50, %r53, 4;
	add.s64 	%rd51, %rd2, %rd50;
	ld.global.f32 	%f59, [%rd51];
	mul.f32 	%f60, %f59, 0f3FB8AA3B;
	ex2.approx.f32 	%f61, %f60;
	cvt.f64.f32 	%fd40, %f61;
	add.f64 	%fd41, %fd40, 0d3FF0000000000000;
	rcp.rn.f64 	%fd42, %fd41;
	cvt.rn.f32.f64 	%f62, %fd42;
	add.s64 	%rd52, %rd1, %rd50;
	st.global.f32 	[%rd52], %f62;
	add.s32 	%r54, %r51, 3;
	mul.wide.u32 	%rd53, %r54, 4;
	add.s64 	%rd54, %rd2, %rd53;
	ld.global.f32 	%f63, [%rd54];
	mul.f32 	%f64, %f63, 0f3FB8AA3B;
	ex2.approx.f32 	%f65, %f64;
	cvt.f64.f32 	%fd43, %f65;
	add.f64 	%fd44, %fd43, 0d3FF0000000000000;
	rcp.rn.f64 	%fd45, %fd44;
	cvt.rn.f32.f64 	%f66, %fd45;
	add.s64 	%rd55, %rd1, %rd53;
	st.global.f32 	[%rd55], %f66;
	add.s32 	%r62, %r62, 4;
$L__BB0_7:
	setp.eq.s32 	%p8, %r15, 0;
	@%p8 bra 	$L__BB0_12;
	setp.eq.s32 	%p9, %r15, 1;
	@%p9 bra 	$L__BB0_10;
	add.s32 	%r55, %r5, %r62;
	mul.wide.u32 	%rd56, %r55, 4;
	add.s64 	%rd57, %rd2, %rd56;
	ld.global.f32 	%f67, [%rd57];
	mul.f32 	%f68, %f67, 0f3FB8AA3B;
	ex2.approx.f32 	%f69, %f68;
	cvt.f64.f32 	%fd46, %f69;
	add.f64 	%fd47, %fd46, 0d3FF0000000000000;
	rcp.rn.f64 	%fd48, %fd47;
	cvt.rn.f32.f64 	%f70, %fd48;
	add.s64 	%rd58, %rd1, %rd56;
	st.global.f32 	[%rd58], %f70;
	add.s32 	%r56, %r55, 1;
	mul.wide.u32 	%rd59, %r56, 4;
	add.s64 	%rd60, %rd2, %rd59;
	ld.global.f32 	%f71, [%rd60];
	mul.f32 	%f72, %f71, 0f3FB8AA3B;
	ex2.approx.f32 	%f73, %f72;
	cvt.f64.f32 	%fd49, %f73;
	add.f64 	%fd50, %fd49, 0d3FF0000000000000;
	rcp.rn.f64 	%fd51, %fd50;
	cvt.rn.f32.f64 	%f74, %fd51;
	add.s64 	%rd61, %rd1, %rd59;
	st.global.f32 	[%rd61], %f74;
	add.s32 	%r62, %r62, 2;
$L__BB0_10:
	and.b32  	%r57, %r22, 1;
	setp.eq.b32 	%p10, %r57, 1;
	not.pred 	%p11, %p10;
	@%p11 bra 	$L__BB0_12;
	add.s32 	%r58, %r5, %r62;
	mul.wide.u32 	%rd62, %r58, 4;
	add.s64 	%rd63, %rd2, %rd62;
	ld.global.f32 	%f75, [%rd63];
	mul.f32 	%f76, %f75, 0f3FB8AA3B;
	ex2.approx.f32 	%f77, %f76;
	cvt.f64.f32 	%fd52, %f77;
	add.f64 	%fd53, %fd52, 0d3FF0000000000000;
	rcp.rn.f64 	%fd54, %fd53;
	cvt.rn.f32.f64 	%f78, %fd54;
	add.s64 	%rd64, %rd1, %rd62;
	st.global.f32 	[%rd64], %f78;
$L__BB0_12:
	ret;

}


// ===== COMPILED SASS (sm_100) =====

	.target	sm_100

	.elftype	@"ET_EXEC"


//--------------------- .note.nv.tkinfo           --------------------------
	.section	.note.nv.tkinfo,"",@"SHT_NOTE"
	.sectionflags	@"SHF_NOTE_NV_TKINFO"
	.tkinfo
        /*0018*/ 	.word	0x00000002
        /*0030*/ 	.string	""
        /*0030*/ 	.string	"ptxas"
        /*0030*/ 	.string	"Cuda compilation tools, release 13.0, V13.0.88"
        /*0030*/ 	.string	"Build cuda_13.0.r13.0/compiler.36424714_0"
        /*0030*/ 	.string	"-arch sm_100 -m 64 "



//--------------------- .note.nv.cuinfo           --------------------------
	.section	.note.nv.cuinfo,"",@"SHT_NOTE"
	.sectionflags	@"SHF_NOTE_NV_CUINFO"
        /*0018*/ 	.short	0x0002
        /*001a*/ 	.short	0x0064
        /*001c*/ 	.short	0x0082
	.zero		2


//--------------------- .nv.info                  --------------------------
	.section	.nv.info,"",@"SHT_CUDA_INFO"
	.align	4


	//----- nvinfo : EIATTR_REGCOUNT
	.align		4
        /*0000*/ 	.byte	0x04, 0x2f
        /*0002*/ 	.short	(.L_1 - .L_0)
	.align		4
.L_0:
        /*0004*/ 	.word	index@(_Z17kernel_yolo_layerPKfPfjjjj)
        /*0008*/ 	.word	0x0000001a


	//----- nvinfo : EIATTR_FRAME_SIZE
	.align		4
.L_1:
        /*000c*/ 	.byte	0x04, 0x11
        /*000e*/ 	.short	(.L_3 - .L_2)
	.align		4
.L_2:
        /*0010*/ 	.word	index@($__internal_0_$__cuda_sm20_dblrcp_rn_slowpath_v3)
        /*0014*/ 	.word	0x00000000


	//----- nvinfo : EIATTR_FRAME_SIZE
	.align		4
.L_3:
        /*0018*/ 	.byte	0x04, 0x11
        /*001a*/ 	.short	(.L_5 - .L_4)
	.align		4
.L_4:
        /*001c*/ 	.word	index@(_Z17kernel_yolo_layerPKfPfjjjj)
        /*0020*/ 	.word	0x00000000


	//----- nvinfo : EIATTR_MIN_STACK_SIZE
	.align		4
.L_5:
        /*0024*/ 	.byte	0x04, 0x12
        /*0026*/ 	.short	(.L_7 - .L_6)
	.align		4
.L_6:
        /*0028*/ 	.word	index@(_Z17kernel_yolo_layerPKfPfjjjj)
        /*002c*/ 	.word	0x00000000
.L_7:


//--------------------- .nv.compat                --------------------------
	.section	.nv.compat,"",@"SHT_CUDA_COMPAT_INFO"
	.align	4
        /*0000*/ 	.byte	0x02, 0x09, 0x00, 0x00, 0x02, 0x02, 0x01, 0x00, 0x02, 0x05, 0x05, 0x00, 0x03, 0x07, 0x01, 0x01
        /*0010*/ 	.byte	0x02, 0x03, 0x00, 0x00, 0x02, 0x06, 0x01, 0x00, 0x04, 0x0b, 0x08, 0x00, 0x01, 0x00, 0x00, 0x00
        /*0020*/ 	.byte	0x00, 0x00, 0x00, 0x00


//--------------------- .nv.info._Z17kernel_yolo_layerPKfPfjjjj --------------------------
	.section	.nv.info._Z17kernel_yolo_layerPKfPfjjjj,"",@"SHT_CUDA_INFO"
	.sectionflags	@""
	.align	4


	//----- nvinfo : EIATTR_CUDA_API_VERSION
	.align		4
        /*0000*/ 	.byte	0x04, 0x37
        /*0002*/ 	.short	(.L_9 - .L_8)
.L_8:
        /*0004*/ 	.word	0x00000082


	//----- nvinfo : EIATTR_KPARAM_INFO
	.align		4
.L_9:
        /*0008*/ 	.byte	0x04, 0x17
        /*000a*/ 	.short	(.L_11 - .L_10)
.L_10:
        /*000c*/ 	.word	0x00000000
        /*0010*/ 	.short	0x0005
        /*0012*/ 	.short	0x001c
        /*0014*/ 	.byte	0x00, 0xf0, 0x11, 0x00


	//----- nvinfo : EIATTR_KPARAM_INFO
	.align		4
.L_11:
        /*0018*/ 	.byte	0x04, 0x17
        /*001a*/ 	.short	(.L_13 - .L_12)
.L_12:
        /*001c*/ 	.word	0x00000000
        /*0020*/ 	.short	0x0004
        /*0022*/ 	.short	0x0018
        /*0024*/ 	.byte	0x00, 0xf0, 0x11, 0x00


	//----- nvinfo : EIATTR_KPARAM_INFO
	.align		4
.L_13:
        /*0028*/ 	.byte	0x04, 0x17
        /*002a*/ 	.short	(.L_15 - .L_14)
.L_14:
        /*002c*/ 	.word	0x00000000
        /*0030*/ 	.short	0x0003
        /*0032*/ 	.short	0x0014
        /*0034*/ 	.byte	0x00, 0xf0, 0x11, 0x00


	//----- nvinfo : EIATTR_KPARAM_INFO
	.align		4
.L_15:
        /*0038*/ 	.byte	0x04, 0x17
        /*003a*/ 	.short	(.L_17 - .L_16)
.L_16:
        /*003c*/ 	.word	0x00000000
        /*0040*/ 	.short	0x0002
        /*0042*/ 	.short	0x0010
        /*0044*/ 	.byte	0x00, 0xf0, 0x11, 0x00


	//----- nvinfo : EIATTR_KPARAM_INFO
	.align		4
.L_17:
        /*0048*/ 	.byte	0x04, 0x17
        /*004a*/ 	.short	(.L_19 - .L_18)
.L_18:
        /*004c*/ 	.word	0x00000000
        /*0050*/ 	.short	0x0001
        /*0052*/ 	.short	0x0008
        /*0054*/ 	.byte	0x00, 0xf5, 0x21, 0x00


	//----- nvinfo : EIATTR_KPARAM_INFO
	.align		4
.L_19:
        /*0058*/ 	.byte	0x04, 0x17
        /*005a*/ 	.short	(.L_21 - .L_20)
.L_20:
        /*005c*/ 	.word	0x00000000
        /*0060*/ 	.short	0x0000
        /*0062*/ 	.short	0x0000
        /*0064*/ 	.byte	0x00, 0xf5, 0x21, 0x00


	//----- nvinfo : EIATTR_SPARSE_MMA_MASK
	.align		4
.L_21:
        /*0068*/ 	.byte	0x03, 0x50
        /*006a*/ 	.short	0x0000


	//----- nvinfo : EIATTR_MAXREG_COUNT
	.align		4
        /*006c*/ 	.byte	0x03, 0x1b
        /*006e*/ 	.short	0x00ff


	//----- nvinfo : EIATTR_MERCURY_ISA_VERSION
	.align		4
        /*0070*/ 	.byte	0x03, 0x5f
        /*0072*/ 	.short	0x0101


	//----- nvinfo : EIATTR_VRC_CTA_INIT_COUNT
	.align		4
        /*0074*/ 	.byte	0x02, 0x4a
	.zero		1
	.zero		1


	//----- nvinfo : EIATTR_EXIT_INSTR_OFFSETS
	.align		4
        /*0078*/ 	.byte	0x04, 0x1c
        /*007a*/ 	.short	(.L_23 - .L_22)


	//   ....[0]....
.L_22:
        /*007c*/ 	.word	0x00000120


	//   ....[1]....
        /*0080*/ 	.word	0x00001780


	//   ....[2]....
        /*0084*/ 	.word	0x00001f70


	//   ....[3]....
        /*0088*/ 	.word	0x000023a0


	//   ....[4]....
        /*008c*/ 	.word	0x00002590


	//----- nvinfo : EIATTR_CRS_STACK_SIZE
	.align		4
.L_23:
        /*0090*/ 	.byte	0x04, 0x1e
        /*0092*/ 	.short	(.L_25 - .L_24)
.L_24:
        /*0094*/ 	.word	0x00000000


	//----- nvinfo : EIATTR_CBANK_PARAM_SIZE
	.align		4
.L_25:
        /*0098*/ 	.byte	0x03, 0x19
        /*009a*/ 	.short	0x0020


	//----- nvinfo : EIATTR_PARAM_CBANK
	.align		4
        /*009c*/ 	.byte	0x04, 0x0a
        /*009e*/ 	.short	(.L_27 - .L_26)
	.align		4
.L_26:
        /*00a0*/ 	.word	index@(.nv.constant0._Z17kernel_yolo_layerPKfPfjjjj)
        /*00a4*/ 	.short	0x0380
        /*00a6*/ 	.short	0x0020


	//----- nvinfo : EIATTR_SW_WAR
	.align		4
.L_27:
        /*00a8*/ 	.byte	0x04, 0x36
        /*00aa*/ 	.short	(.L_29 - .L_28)
.L_28:
        /*00ac*/ 	.word	0x00000008
.L_29:


//--------------------- .nv.callgraph             --------------------------
	.section	.nv.callgraph,"",@"SHT_CUDA_CALLGRAPH"
	.align	4
	.sectionentsize	8
	.align		4
        /*0000*/ 	.word	0x00000000
	.align		4
        /*0004*/ 	.word	0xffffffff
	.align		4
        /*0008*/ 	.word	0x00000000
	.align		4
        /*000c*/ 	.word	0xfffffffe
	.align		4
        /*0010*/ 	.word	0x00000000
	.align		4
        /*0014*/ 	.word	0xfffffffd
	.align		4
        /*0018*/ 	.word	0x00000000
	.align		4
        /*001c*/ 	.word	0xfffffffc


//--------------------- .text._Z17kernel_yolo_layerPKfPfjjjj --------------------------
	.section	.text._Z17kernel_yolo_layerPKfPfjjjj,"ax",@progbits
	.align	128
        .global         _Z17kernel_yolo_layerPKfPfjjjj
        .type           _Z17kernel_yolo_layerPKfPfjjjj,@function
        .size           _Z17kernel_yolo_layerPKfPfjjjj,(.L_x_45 - _Z17kernel_yolo_layerPKfPfjjjj)
        .other          _Z17kernel_yolo_layerPKfPfjjjj,@"STO_CUDA_ENTRY STV_DEFAULT"
_Z17kernel_yolo_layerPKfPfjjjj:
.text._Z17kernel_yolo_layerPKfPfjjjj:
[----:B------:R-:W-:Y:S01]  /*0000*/  LDC R1, c[0x0][0x37c] ;  /* 0x0000df00ff017b82 */ /* 0x000fe20000000800 */
[----:B------:R-:W0:Y:S01]  /*0010*/  S2R R3, SR_TID.X ;  /* 0x0000000000037919 */ /* 0x000e220000002100 */
[----:B------:R-:W0:Y:S01]  /*0020*/  LDCU UR4, c[0x0][0x360] ;  /* 0x00006c00ff0477ac */ /* 0x000e220008000800 */
[----:B------:R-:W0:Y:S01]  /*0030*/  S2R R0, SR_CTAID.X ;  /* 0x0000000000007919 */ /* 0x000e220000002500 */
[----:B------:R-:W1:Y:S01]  /*0040*/  LDCU UR5, c[0x0][0x364] ;  /* 0x00006c80ff0577ac */ /* 0x000e620008000800 */
[----:B------:R-:W1:Y:S01]  /*0050*/  S2R R2, SR_TID.Y ;  /* 0x0000000000027919 */ /* 0x000e620000002200 */
[----:B------:R-:W2:Y:S01]  /*0060*/  LDCU UR6, c[0x0][0x368] ;  /* 0x00006d00ff0677ac */ /* 0x000ea20008000800 */
[----:B------:R-:W1:Y:S01]  /*0070*/  S2R R5, SR_CTAID.Y ;  /* 0x0000000000057919 */ /* 0x000e620000002600 */
[----:B------:R-:W3:Y:S01]  /*0080*/  LDCU UR7, c[0x0][0x398] ;  /* 0x00007300ff0777ac */ /* 0x000ee20008000800 */
[----:B------:R-:W2:Y:S01]  /*0090*/  S2R R4, SR_TID.Z ;  /* 0x0000000000047919 */ /* 0x000ea20000002300 */
[----:B------:R-:W4:Y:S01]  /*00a0*/  LDCU UR10, c[0x0][0x390] ;  /* 0x00007200ff0a77ac */ /* 0x000f220008000800 */
[----:B------:R-:W2:Y:S01]  /*00b0*/  S2R R7, SR_CTAID.Z ;  /* 0x0000000000077919 */ /* 0x000ea20000002700 */
[----:B0-----:R-:W-:-:S02]  /*00c0*/  IMAD R3, R0, UR4, R3 ;  /* 0x0000000400037c24 */ /* 0x001fc4000f8e0203 */
[----:B-1----:R-:W-:Y:S02]  /*00d0*/  IMAD R0, R5, UR5, R2 ;  /* 0x0000000505007c24 */ /* 0x002fe4000f8e0202 */
[----:B--2---:R-:W-:-:S03]  /*00e0*/  IMAD R2, R7, UR6, R4 ;  /* 0x0000000607027c24 */ /* 0x004fc6000f8e0204 */
[----:B------:R-:W-:Y:S02]  /*00f0*/  VIMNMX.U32 R4, PT, PT, R3, R0, !PT ;  /* 0x0000000003047248 */ /* 0x000fe40007fe0000 */
[----:B---3--:R-:W-:-:S04]  /*0100*/  ISETP.GE.U32.AND P0, PT, R2, UR7, PT ;  /* 0x0000000702007c0c */ /* 0x008fc8000bf06070 */
[----:B----4-:R-:W-:-:S13]  /*0110*/  ISETP.GE.U32.OR P0, PT, R4, UR10, P0 ;  /* 0x0000000a04007c0c */ /* 0x010fda0008706470 */
[----:B------:R-:W-:Y:S05]  /*0120*/  @P0 EXIT ;  /* 0x000000000000094d */ /* 0x000fea0003800000 */
[----:B------:R-:W0:Y:S01]  /*0130*/  LDCU UR4, c[0x0][0x394] ;  /* 0x00007280ff0477ac */ /* 0x000e220008000800 */
[----:B------:R-:W1:Y:S01]  /*0140*/  LDC.64 R4, c[0x0][0x380] ;  /* 0x0000e000ff047b82 */ /* 0x000e620000000a00 */
[----:B------:R-:W-:Y:S01]  /*0150*/  IMAD R7, R2, UR10, RZ ;  /* 0x0000000a02077c24 */ /* 0x000fe2000f8e02ff */
[----:B------:R-:W2:Y:S01]  /*0160*/  LDCU.64 UR8, c[0x0][0x358] ;  /* 0x00006b00ff0877ac */ /* 0x000ea20008000a00 */
[----:B0-----:R-:W-:-:S06]  /*0170*/  UIADD3 UR4, UPT, UPT, UR4, 0x5, URZ ;  /* 0x0000000504047890 */ /* 0x001fcc000fffe0ff */
[----:B------:R-:W-:-:S04]  /*0180*/  IMAD R0, R7, UR4, R0 ;  /* 0x0000000407007c24 */ /* 0x000fc8000f8e0200 */
[----:B------:R-:W-:-:S04]  /*0190*/  IMAD R3, R0, UR10, R3 ;  /* 0x0000000a00037c24 */ /* 0x000fc8000f8e0203 */
[----:B-1----:R-:W-:-:S06]  /*01a0*/  IMAD.WIDE.U32 R4, R3, 0x4, R4 ;  /* 0x0000000403047825 */ /* 0x002fcc00078e0004 */
[----:B--2---:R-:W2:Y:S01]  /*01b0*/  LDG.E R4, desc[UR8][R4.64] ;  /* 0x0000000804047981 */ /* 0x004ea2000c1e1900 */
[----:B------:R-:W-:Y:S01]  /*01c0*/  BSSY.RECONVERGENT B1, `(.L_x_0) ;  /* 0x0000015000017945 */ /* 0x000fe20003800200 */
[----:B--2---:R-:W-:-:S05]  /*01d0*/  FMUL R0, R4, 1.4426950216293334961 ;  /* 0x3fb8aa3b04007820 */ /* 0x004fca0000400000 */
[----:B------:R-:W-:-:S13]  /*01e0*/  FSETP.GEU.AND P0, PT, R0, -126, PT ;  /* 0xc2fc00000000780b */ /* 0x000fda0003f0e000 */
[----:B------:R-:W-:-:S04]  /*01f0*/  @!P0 FMUL R0, R0, 0.5 ;  /* 0x3f00000000008820 */ /* 0x000fc80000400000 */
[----:B------:R-:W0:Y:S02]  /*0200*/  MUFU.EX2 R2, R0 ;  /* 0x0000000000027308 */ /* 0x000e240000000800 */
[----:B0-----:R-:W-:-:S06]  /*0210*/  @!P0 FMUL R2, R2, R2 ;  /* 0x0000000202028220 */ /* 0x001fcc0000400000 */
[----:B------:R-:W0:Y:S02]  /*0220*/  F2F.F64.F32 R6, R2 ;  /* 0x0000000200067310 */ /* 0x000e240000201800 */
[----:B0-----:R-:W-:-:S06]  /*0230*/  DADD R16, R6, 1 ;  /* 0x3ff0000006107429 */ /* 0x001fcc0000000000 */
[----:B------:R-:W0:Y:S04]  /*0240*/  MUFU.RCP64H R7, R17 ;  /* 0x0000001100077308 */ /* 0x000e280000001800 */
[----:B------:R-:W-:-:S04]  /*0250*/  IADD3 R6, PT, PT, R17, 0x300402, RZ ;  /* 0x0030040211067810 */ /* 0x000fc80007ffe0ff */
[----:B------:R-:W-:Y:S02]  /*0260*/  FSETP.GEU.AND P0, PT, |R6|, 5.8789094863358348022e-39, PT ;  /* 0x004004020600780b */ /* 0x000fe40003f0e200 */
[----:B0-----:R-:W-:-:S08]  /*0270*/  DFMA R8, -R16, R6, 1 ;  /* 0x3ff000001008742b */ /* 0x001fd00000000106 */
[----:B------:R-:W-:-:S08]  /*0280*/  DFMA R8, R8, R8, R8 ;  /* 0x000000080808722b */ /* 0x000fd00000000008 */
[----:B------:R-:W-:-:S08]  /*0290*/  DFMA R8, R6, R8, R6 ;  /* 0x000000080608722b */ /* 0x000fd00000000006 */
[----:B------:R-:W-:-:S08]  /*02a0*/  DFMA R4, -R16, R8, 1 ;  /* 0x3ff000001004742b */ /* 0x000fd00000000108 */
[----:B------:R-:W-:Y:S01]  /*02b0*/  DFMA R18, R8, R4, R8 ;  /* 0x000000040812722b */ /* 0x000fe20000000008 */
[----:B------:R-:W-:Y:S10]  /*02c0*/  @P0 BRA `(.L_x_1) ;  /* 0x0000000000100947 */ /* 0x000ff40003800000 */
[----:B------:R-:W-:Y:S02]  /*02d0*/  LOP3.LUT R20, R17, 0x7fffffff, RZ, 0xc0, !PT ;  /* 0x7fffffff11147812 */ /* 0x000fe400078ec0ff */
[----:B------:R-:W-:-:S03]  /*02e0*/  MOV R0, 0x310 ;  /* 0x0000031000007802 */ /* 0x000fc60000000f00 */
[----:B------:R-:W-:-:S07]  /*02f0*/  VIADD R20, R20, 0xfff00000 ;  /* 0xfff0000014147836 */ /* 0x000fce0000000000 */
[----:B------:R-:W-:Y:S05]  /*0300*/  CALL.REL.NOINC `($__internal_0_$__cuda_sm20_dblrcp_rn_slowpath_v3) ;  /* 0x0000002000a47944 */ /* 0x000fea0003c00000 */
.L_x_1:
[----:B------:R-:W-:Y:S05]  /*0310*/  BSYNC.RECONVERGENT B1 ;  /* 0x0000000000017941 */ /* 0x000fea0003800200 */
.L_x_0:
[----:B------:R-:W0:Y:S01]  /*0320*/  LDC.64 R4, c[0x0][0x388] ;  /* 0x0000e200ff047b82 */ /* 0x000e220000000a00 */
[----:B------:R-:W1:Y:S01]  /*0330*/  F2F.F32.F64 R19, R18 ;  /* 0x0000001200137310 */ /* 0x000e620000301000 */
[----:B------:R-:W-:-:S06]  /*0340*/  IADD3 R2, PT, PT, R3, 0x1, RZ ;  /* 0x0000000103027810 */ /* 0x000fcc0007ffe0ff */
[----:B------:R-:W2:Y:S01]  /*0350*/  LDC.64 R6, c[0x0][0x380] ;  /* 0x0000e000ff067b82 */ /* 0x000ea20000000a00 */
[----:B0-----:R-:W-:-:S05]  /*0360*/  IMAD.WIDE.U32 R4, R3, 0x4, R4 ;  /* 0x0000000403047825 */ /* 0x001fca00078e0004 */
[----:B-1----:R0:W-:Y:S01]  /*0370*/  STG.E desc[UR8][R4.64], R19 ;  /* 0x0000001304007986 */ /* 0x0021e2000c101908 */
[----:B--2---:R-:W-:-:S06]  /*0380*/  IMAD.WIDE.U32 R6, R2, 0x4, R6 ;  /* 0x0000000402067825 */ /* 0x004fcc00078e0006 */
[----:B------:R-:W2:Y:S01]  /*0390*/  LDG.E R6, desc[UR8][R6.64] ;  /* 0x0000000806067981 */ /* 0x000ea2000c1e1900 */
[----:B------:R-:W-:Y:S01]  /*03a0*/  BSSY.RECONVERGENT B1, `(.L_x_2) ;  /* 0x0000015000017945 */ /* 0x000fe20003800200 */
[----:B--2---:R-:W-:-:S05]  /*03b0*/  FMUL R0, R6, 1.4426950216293334961 ;  /* 0x3fb8aa3b06007820 */ /* 0x004fca0000400000 */
[----:B------:R-:W-:-:S13]  /*03c0*/  FSETP.GEU.AND P0, PT, R0, -126, PT ;  /* 0xc2fc00000000780b */ /* 0x000fda0003f0e000 */
[----:B------:R-:W-:-:S04]  /*03d0*/  @!P0 FMUL R0, R0, 0.5 ;  /* 0x3f00000000008820 */ /* 0x000fc80000400000 */
[----:B------:R-:W1:Y:S02]  /*03e0*/  MUFU.EX2 R10, R0 ;  /* 0x00000000000a7308 */ /* 0x000e640000000800 */
[----:B-1----:R-:W-:-:S06]  /*03f0*/  @!P0 FMUL R10, R10, R10 ;  /* 0x0000000a0a0a8220 */ /* 0x002fcc0000400000 */
[----:B------:R-:W1:Y:S02]  /*0400*/  F2F.F64.F32 R8, R10 ;  /* 0x0000000a00087310 */ /* 0x000e640000201800 */
[----:B-1----:R-:W-:-:S06]  /*0410*/  DADD R16, R8, 1 ;  /* 0x3ff0000008107429 */ /* 0x002fcc0000000000 */
[----:B------:R-:W0:Y:S04]  /*0420*/  MUFU.RCP64H R9, R17 ;  /* 0x0000001100097308 */ /* 0x000e280000001800 */
[----:B------:R-:W-:-:S05]  /*0430*/  VIADD R8, R17, 0x300402 ;  /* 0x0030040211087836 */ /* 0x000fca0000000000 */
[----:B------:R-:W-:Y:S01]  /*0440*/  FSETP.GEU.AND P0, PT, |R8|, 5.8789094863358348022e-39, PT ;  /* 0x004004020800780b */ /* 0x000fe20003f0e200 */
[----:B0-----:R-:W-:-:S08]  /*0450*/  DFMA R4, -R16, R8, 1 ;  /* 0x3ff000001004742b */ /* 0x001fd00000000108 */
[----:B------:R-:W-:-:S08]  /*0460*/  DFMA R4, R4, R4, R4 ;  /* 0x000000040404722b */ /* 0x000fd00000000004 */
[----:B------:R-:W-:-:S08]  /*0470*/  DFMA R4, R8, R4, R8 ;  /* 0x000000040804722b */ /* 0x000fd00000000008 */
[----:B------:R-:W-:-:S08]  /*0480*/  DFMA R6, -R16, R4, 1 ;  /* 0x3ff000001006742b */ /* 0x000fd00000000104 */
[----:B------:R-:W-:Y:S01]  /*0490*/  DFMA R18, R4, R6, R4 ;  /* 0x000000060412722b */ /* 0x000fe20000000004 */
[----:B------:R-:W-:Y:S10]  /*04a0*/  @P0 BRA `(.L_x_3) ;  /* 0x0000000000100947 */ /* 0x000ff40003800000 */
[----:B------:R-:W-:Y:S02]  /*04b0*/  LOP3.LUT R20, R17, 0x7fffffff, RZ, 0xc0, !PT ;  /* 0x7fffffff11147812 */ /* 0x000fe400078ec0ff */
[----:B------:R-:W-:Y:S02]  /*04c0*/  MOV R0, 0x4f0 ;  /* 0x000004f000007802 */ /* 0x000fe40000000f00 */
[----:B------:R-:W-:-:S07]  /*04d0*/  IADD3 R20, PT, PT, R20, -0x100000, RZ ;  /* 0xfff0000014147810 */ /* 0x000fce0007ffe0ff */
[----:B------:R-:W-:Y:S05]  /*04e0*/  CALL.REL.NOINC `($__internal_0_$__cuda_sm20_dblrcp_rn_slowpath_v3) ;  /* 0x00000020002c7944 */ /* 0x000fea0003c00000 */
.L_x_3:
[----:B------:R-:W-:Y:S05]  /*04f0*/  BSYNC.RECONVERGENT B1 ;  /* 0x0000000000017941 */ /* 0x000fea0003800200 */
.L_x_2:
[----:B------:R-:W0:Y:S01]  /*0500*/  LDC.64 R6, c[0x0][0x388] ;  /* 0x0000e200ff067b82 */ /* 0x000e220000000a00 */
[----:B------:R-:W1:Y:S01]  /*0510*/  F2F.F32.F64 R19, R18 ;  /* 0x0000001200137310 */ /* 0x000e620000301000 */
[----:B------:R-:W-:-:S06]  /*0520*/  VIADD R13, R3, 0x2 ;  /* 0x00000002030d7836 */ /* 0x000fcc0000000000 */
[----:B------:R-:W2:Y:S01]  /*0530*/  LDC.64 R4, c[0x0][0x380] ;  /* 0x0000e000ff047b82 */ /* 0x000ea20000000a00 */
[----:B0-----:R-:W-:-:S05]  /*0540*/  IMAD.WIDE.U32 R8, R2, 0x4, R6 ;  /* 0x0000000402087825 */ /* 0x001fca00078e0006 */
[----:B-1----:R0:W-:Y:S01]  /*0550*/  STG.E desc[UR8][R8.64], R19 ;  /* 0x0000001308007986 */ /* 0x0021e2000c101908 */
[----:B--2---:R-:W-:-:S06]  /*0560*/  IMAD.WIDE.U32 R10, R13, 0x4, R4 ;  /* 0x000000040d0a7825 */ /* 0x004fcc00078e0004 */
[----:B------:R-:W2:Y:S01]  /*0570*/  LDG.E R10, desc[UR8][R10.64] ;  /* 0x000000080a0a7981 */ /* 0x000ea2000c1e1900 */
[----:B------:R-:W-:Y:S01]  /*0580*/  IADD3 R21, PT, PT, R3, 0x3, RZ ;  /* 0x0000000303157810 */ /* 0x000fe20007ffe0ff */
[----:B------:R-:W-:-:S04]  /*0590*/  IMAD.WIDE.U32 R12, R13, 0x4, R6 ;  /* 0x000000040d0c7825 */ /* 0x000fc800078e0006 */
[----:B------:R-:W-:-:S04]  /*05a0*/  IMAD.WIDE.U32 R14, R21, 0x4, R4 ;  /* 0x00000004150e7825 */ /* 0x000fc800078e0004 */
[----:B--2---:R-:W-:-:S05]  /*05b0*/  FMUL R0, R10, 1.4426950216293334961 ;  /* 0x3fb8aa3b0a007820 */ /* 0x004fca0000400000 */
[----:B------:R-:W-:-:S13]  /*05c0*/  FSETP.GEU.AND P0, PT, R0, -126, PT ;  /* 0xc2fc00000000780b */ /* 0x000fda0003f0e000 */
[----:B------:R-:W-:-:S04]  /*05d0*/  @!P0 FMUL R0, R0, 0.5 ;  /* 0x3f00000000008820 */ /* 0x000fc80000400000 */
[----:B------:R-:W1:Y:S02]  /*05e0*/  MUFU.EX2 R17, R0 ;  /* 0x0000000000117308 */ /* 0x000e640000000800 */
[----:B-1----:R-:W-:-:S05]  /*05f0*/  @!P0 FMUL R17, R17, R17 ;  /* 0x0000001111118220 */ /* 0x002fca0000400000 */
[----:B------:R1:W-:Y:S04]  /*0600*/  STG.E desc[UR8][R12.64], R17 ;  /* 0x000000110c007986 */ /* 0x0003e8000c101908 */
[----:B------:R-:W0:Y:S01]  /*0610*/  LDG.E R14, desc[UR8][R14.64] ;  /* 0x000000080e0e7981 */ /* 0x000e22000c1e1900 */
[----:B------:R-:W-:Y:S01]  /*0620*/  IADD3 R2, PT, PT, R3, 0x4, RZ ;  /* 0x0000000403027810 */ /* 0x000fe20007ffe0ff */
[----:B------:R-:W-:-:S04]  /*0630*/  IMAD.WIDE.U32 R6, R21, 0x4, R6 ;  /* 0x0000000415067825 */ /* 0x000fc800078e0006 */
[----:B------:R-:W-:-:S04]  /*0640*/  IMAD.WIDE.U32 R4, R2, 0x4, R4 ;  /* 0x0000000402047825 */ /* 0x000fc800078e0004 */
[----:B0-----:R-:W-:-:S05]  /*0650*/  FMUL R8, R14, 1.4426950216293334961 ;  /* 0x3fb8aa3b0e087820 */ /* 0x001fca0000400000 */
[----:B------:R-:W-:-:S13]  /*0660*/  FSETP.GEU.AND P0, PT, R8, -126, PT ;  /* 0xc2fc00000800780b */ /* 0x000fda0003f0e000 */
[----:B------:R-:W-:-:S04]  /*0670*/  @!P0 FMUL R8, R8, 0.5 ;  /* 0x3f00000008088820 */ /* 0x000fc80000400000 */
[----:B------:R-:W0:Y:S02]  /*0680*/  MUFU.EX2 R11, R8 ;  /* 0x00000008000b7308 */ /* 0x000e240000000800 */
[----:B0-----:R-:W-:-:S05]  /*0690*/  @!P0 FMUL R11, R11, R11 ;  /* 0x0000000b0b0b8220 */ /* 0x001fca0000400000 */
[----:B------:R0:W-:Y:S04]  /*06a0*/  STG.E desc[UR8][R6.64], R11 ;  /* 0x0000000b06007986 */ /* 0x0001e8000c101908 */
[----:B------:R-:W2:Y:S01]  /*06b0*/  LDG.E R4, desc[UR8][R4.64] ;  /* 0x0000000804047981 */ /* 0x000ea2000c1e1900 */
[----:B------:R-:W-:Y:S01]  /*06c0*/  BSSY.RECONVERGENT B1, `(.L_x_4) ;  /* 0x0000015000017945 */ /* 0x000fe20003800200 */
[----:B--2---:R-:W-:-:S05]  /*06d0*/  FMUL R0, R4, 1.4426950216293334961 ;  /* 0x3fb8aa3b04007820 */ /* 0x004fca0000400000 */
[----:B------:R-:W-:-:S13]  /*06e0*/  FSETP.GEU.AND P0, PT, R0, -126, PT ;  /* 0xc2fc00000000780b */ /* 0x000fda0003f0e000 */
[----:B------:R-:W-:-:S04]  /*06f0*/  @!P0 FMUL R0, R0, 0.5 ;  /* 0x3f00000000008820 */ /* 0x000fc80000400000 */
[----:B------:R-:W2:Y:S02]  /*0700*/  MUFU.EX2 R10, R0 ;  /* 0x00000000000a7308 */ /* 0x000ea40000000800 */
[----:B--2---:R-:W-:-:S06]  /*0710*/  @!P0 FMUL R10, R10, R10 ;  /* 0x0000000a0a0a8220 */ /* 0x004fcc0000400000 */
        /* <DEDUP_REMOVED lines=15> */
.L_x_5:
[----:B------:R-:W-:Y:S05]  /*0810*/  BSYNC.RECONVERGENT B1 ;  /* 0x0000000000017941 */ /* 0x000fea0003800200 */
.L_x_4:
[----:B------:R-:W0:Y:S01]  /*0820*/  LDC.64 R4, c[0x0][0x388] ;  /* 0x0000e200ff047b82 */ /* 0x000e220000000a00 */
[----:B------:R-:W1:Y:S01]  /*0830*/  F2F.F32.F64 R19, R18 ;  /* 0x0000001200137310 */ /* 0x000e620000301000 */
[----:B------:R-:W2:Y:S02]  /*0840*/  LDCU UR5, c[0x0][0x398] ;  /* 0x00007300ff0577ac */ /* 0x000ea40008000800 */
[----:B--2---:R-:W-:Y:S02]  /*0850*/  UIADD3 UR4, UPT, UPT, UR5, -0x1, URZ ;  /* 0xffffffff05047890 */ /* 0x004fe4000fffe0ff */
[----:B------:R-:W-:Y:S01]  /*0860*/  ULOP3.LUT UR6, UR5, 0x7, URZ, 0xc0, !UPT ;  /* 0x0000000705067892 */ /* 0x000fe2000f8ec0ff */
[----:B0-----:R-:W-:Y:S01]  /*0870*/  IMAD.WIDE.U32 R4, R2, 0x4, R4 ;  /* 0x0000000402047825 */ /* 0x001fe200078e0004 */
[----:B------:R-:W-:Y:S01]  /*0880*/  UISETP.GE.U32.AND UP0, UPT, UR4, 0x7, UPT ;  /* 0x000000070400788c */ /* 0x000fe2000bf06070 */
[----:B------:R-:W-:Y:S02]  /*0890*/  IADD3 R2, PT, PT, R3, 0x5, RZ ;  /* 0x0000000503027810 */ /* 0x000fe40007ffe0ff */
[----:B------:R-:W-:Y:S01]  /*08a0*/  UMOV UR4, URZ ;  /* 0x000000ff00047c82 */ /* 0x000fe20008000000 */
[----:B-1----:R0:W-:Y:S05]  /*08b0*/  STG.E desc[UR8][R4.64], R19 ;  /* 0x0000001304007986 */ /* 0x0021ea000c101908 */
[----:B------:R-:W-:Y:S05]  /*08c0*/  BRA.U !UP0, `(.L_x_6) ;  /* 0x0000000d08a87547 */ /* 0x000fea000b800000 */
[----:B------:R-:W1:Y:S01]  /*08d0*/  LDC.64 R6, c[0x0][0x380] ;  /* 0x0000e000ff067b82 */ /* 0x000e620000000a00 */
[----:B------:R-:W-:Y:S01]  /*08e0*/  ULOP3.LUT UR4, UR5, 0xfffffff8, URZ, 0xc0, !UPT ;  /* 0xfffffff805047892 */ /* 0x000fe2000f8ec0ff */
[----:B------:R-:W-:-:S03]  /*08f0*/  VIADD R3, R3, 0xc ;  /* 0x0000000c03037836 */ /* 0x000fc60000000000 */
[----:B------:R-:W-:-:S03]  /*0900*/  UIADD3 UR5, UPT, UPT, -UR4, URZ, URZ ;  /* 0x000000ff04057290 */ /* 0x000fc6000fffe1ff */
[----:B------:R-:W2:Y:S08]  /*0910*/  LDC.64 R10, c[0x0][0x388] ;  /* 0x0000e200ff0a7b82 */ /* 0x000eb00000000a00 */
[----:B------:R-:W3:Y:S08]  /*0920*/  LDC.64 R12, c[0x0][0x380] ;  /* 0x0000e000ff0c7b82 */ /* 0x000ef00000000a00 */
[----:B------:R-:W4:Y:S02]  /*0930*/  LDC.64 R14, c[0x0][0x388] ;  /* 0x0000e200ff0e7b82 */ /* 0x000f240000000a00 */
.L_x_23:
[----:B------:R-:W-:-:S05]  /*0940*/  IADD3 R9, PT, PT, R3, -0x7, RZ ;  /* 0xfffffff903097810 */ /* 0x000fca0007ffe0ff */
[----:B0--3--:R-:W-:-:S06]  /*0950*/  IMAD.WIDE.U32 R4, R9, 0x4, R12 ;  /* 0x0000000409047825 */ /* 0x009fcc00078e000c */
[----:B------:R-:W3:Y:S01]  /*0960*/  LDG.E R4, desc[UR8][R4.64] ;  /* 0x0000000804047981 */ /* 0x000ee2000c1e1900 */
[----:B------:R-:W-:Y:S01]  /*0970*/  UIADD3 UR5, UPT, UPT, UR5, 0x8, URZ ;  /* 0x0000000805057890 */ /* 0x000fe2000fffe0ff */
[----:B------:R-:W-:Y:S03]  /*0980*/  BSSY.RECONVERGENT B1, `(.L_x_7) ;  /* 0x0000017000017945 */ /* 0x000fe60003800200 */
[----:B------:R-:W-:Y:S01]  /*0990*/  UISETP.NE.AND UP0, UPT, UR5, URZ, UPT ;  /* 0x000000ff0500728c */ /* 0x000fe2000bf05270 */
[----:B---3--:R-:W-:-:S05]  /*09a0*/  FMUL R0, R4, 1.4426950216293334961 ;  /* 0x3fb8aa3b04007820 */ /* 0x008fca0000400000 */
        /* <DEDUP_REMOVED lines=14> */
[----:B------:R-:W-:Y:S01]  /*0a90*/  VIADD R5, R3, 0xfffffffa ;  /* 0xfffffffa03057836 */ /* 0x000fe20000000000 */
[----:B------:R-:W-:Y:S09]  /*0aa0*/  @P0 BRA `(.L_x_8) ;  /* 0x0000000000100947 */ /* 0x000ff20003800000 */
[----:B------:R-:W-:Y:S02]  /*0ab0*/  LOP3.LUT R20, R17, 0x7fffffff, RZ, 0xc0, !PT ;  /* 0x7fffffff11147812 */ /* 0x000fe400078ec0ff */
[----:B------:R-:W-:Y:S02]  /*0ac0*/  MOV R0, 0xaf0 ;  /* 0x00000af000007802 */ /* 0x000fe40000000f00 */
[----:B------:R-:W-:-:S07]  /*0ad0*/  IADD3 R20, PT, PT, R20, -0x100000, RZ ;  /* 0xfff0000014147810 */ /* 0x000fce0007ffe0ff */
[----:B-12-4-:R-:W-:Y:S05]  /*0ae0*/  CALL.REL.NOINC `($__internal_0_$__cuda_sm20_dblrcp_rn_slowpath_v3) ;  /* 0x0000001800ac7944 */ /* 0x016fea0003c00000 */
.L_x_8:
[----:B------:R-:W-:Y:S05]  /*0af0*/  BSYNC.RECONVERGENT B1 ;  /* 0x0000000000017941 */ /* 0x000fea0003800200 */
.L_x_7:
[----:B------:R-:W0:Y:S01]  /*0b00*/  F2F.F32.F64 R23, R18 ;  /* 0x0000001200177310 */ /* 0x000e220000301000 */
[----:B--2---:R-:W-:-:S04]  /*0b10*/  IMAD.WIDE.U32 R8, R9, 0x4, R10 ;  /* 0x0000000409087825 */ /* 0x004fc800078e000a */
[----:B-1----:R-:W-:Y:S01]  /*0b20*/  IMAD.WIDE.U32 R20, R5, 0x4, R6 ;  /* 0x0000000405147825 */ /* 0x002fe200078e0006 */
[----:B0-----:R0:W-:Y:S05]  /*0b30*/  STG.E desc[UR8][R8.64], R23 ;  /* 0x0000001708007986 */ /* 0x0011ea000c101908 */
        /* <DEDUP_REMOVED lines=21> */
[----:B----4-:R-:W-:Y:S05]  /*0c90*/  CALL.REL.NOINC `($__internal_0_$__cuda_sm20_dblrcp_rn_slowpath_v3) ;  /* 0x0000001800407944 */ /* 0x010fea0003c00000 */
.L_x_10:
[----:B------:R-:W-:Y:S05]  /*0ca0*/  BSYNC.RECONVERGENT B1 ;  /* 0x0000000000017941 */ /* 0x000fea0003800200 */
.L_x_9:
[----:B------:R-:W0:Y:S01]  /*0cb0*/  F2F.F32.F64 R23, R18 ;  /* 0x0000001200177310 */ /* 0x000e220000301000 */
[----:B------:R-:W-:Y:S01]  /*0cc0*/  IADD3 R4, PT, PT, R3, -0x5, RZ ;  /* 0xfffffffb03047810 */ /* 0x000fe20007ffe0ff */
[----:B------:R-:W-:-:S04]  /*0cd0*/  IMAD.WIDE.U32 R8, R5, 0x4, R10 ;  /* 0x0000000405087825 */ /* 0x000fc800078e000a */
[----:B------:R-:W-:Y:S01]  /*0ce0*/  IMAD.WIDE.U32 R20, R4, 0x4, R6 ;  /* 0x0000000404147825 */ /* 0x000fe200078e0006 */
        /* <DEDUP_REMOVED lines=23> */
.L_x_12:
[----:B------:R-:W-:Y:S05]  /*0e60*/  BSYNC.RECONVERGENT B1 ;  /* 0x0000000000017941 */ /* 0x000fea0003800200 */
.L_x_11:
        /* <DEDUP_REMOVED lines=27> */
.L_x_14:
[----:B------:R-:W-:Y:S05]  /*1020*/  BSYNC.RECONVERGENT B1 ;  /* 0x0000000000017941 */ /* 0x000fea0003800200 */
.L_x_13:
        /* <DEDUP_REMOVED lines=27> */
.L_x_16:
[----:B------:R-:W-:Y:S05]  /*11e0*/  BSYNC.RECONVERGENT B1 ;  /* 0x0000000000017941 */ /* 0x000fea0003800200 */
.L_x_15:
        /* <DEDUP_REMOVED lines=27> */
.L_x_18:
[----:B------:R-:W-:Y:S05]  /*13a0*/  BSYNC.RECONVERGENT B1 ;  /* 0x0000000000017941 */ /* 0x000fea0003800200 */
.L_x_17:
        /* <DEDUP_REMOVED lines=27> */
.L_x_20:
[----:B------:R-:W-:Y:S05]  /*1560*/  BSYNC.RECONVERGENT B1 ;  /* 0x0000000000017941 */ /* 0x000fea0003800200 */
.L_x_19:
[----:B------:R-:W0:Y:S01]  /*1570*/  F2F.F32.F64 R21, R18 ;  /* 0x0000001200157310 */ /* 0x000e220000301000 */
        /* <DEDUP_REMOVED lines=24> */
[----:B----4-:R-:W-:Y:S05]  /*1700*/  CALL.REL.NOINC `($__internal_0_$__cuda_sm20_dblrcp_rn_slowpath_v3) ;  /* 0x0000000c00a47944 */ /* 0x010fea0003c00000 */
.L_x_22:
[----:B------:R-:W-:Y:S05]  /*1710*/  BSYNC.RECONVERGENT B1 ;  /* 0x0000000000017941 */ /* 0x000fea0003800200 */
.L_x_21:
[----:B------:R-:W0:Y:S01]  /*1720*/  F2F.F32.F64 R19, R18 ;  /* 0x0000001200137310 */ /* 0x000e220000301000 */
[----:B----4-:R-:W-:-:S04]  /*1730*/  IMAD.WIDE.U32 R4, R3, 0x4, R14 ;  /* 0x0000000403047825 */ /* 0x010fc800078e000e */
[----:B------:R-:W-:Y:S01]  /*1740*/  VIADD R3, R3, 0x8 ;  /* 0x0000000803037836 */ /* 0x000fe20000000000 */
[----:B0-----:R0:W-:Y:S01]  /*1750*/  STG.E desc[UR8][R4.64], R19 ;  /* 0x0000001304007986 */ /* 0x0011e2000c101908 */
[----:B------:R-:W-:Y:S05]  /*1760*/  BRA.U UP0, `(.L_x_23) ;  /* 0xfffffff100747547 */ /* 0x000fea000b83ffff */
.L_x_6:
[----:B------:R-:W-:-:S13]  /*1770*/  ISETP.NE.AND P0, PT, RZ, UR6, PT ;  /* 0x00000006ff007c0c */ /* 0x000fda000bf05270 */
[----:B------:R-:W-:Y:S05]  /*1780*/  @!P0 EXIT ;  /* 0x000000000000894d */ /* 0x000fea0003800000 */
[----:B------:R-:W1:Y:S01]  /*1790*/  LDCU UR5, c[0x0][0x398] ;  /* 0x00007300ff0577ac */ /* 0x000e620008000800 */
[----:B------:R-:W-:Y:S02]  /*17a0*/  UISETP.GE.U32.AND UP0, UPT, UR6, 0x4, UPT ;  /* 0x000000040600788c */ /* 0x000fe4000bf06070 */
[----:B-1----:R-:W-:-:S07]  /*17b0*/  ULOP3.LUT UR5, UR5, 0x3, URZ, 0xc0, !UPT ;  /* 0x0000000305057892 */ /* 0x002fce000f8ec0ff */
[----:B------:R-:W-:Y:S05]  /*17c0*/  BRA.U !UP0, `(.L_x_24) ;  /* 0x0000000508e47547 */ /* 0x000fea000b800000 */
[----:B------:R-:W1:Y:S01]  /*17d0*/  LDC.64 R6, c[0x0][0x380] ;  /* 0x0000e000ff067b82 */ /* 0x000e620000000a00 */
[----:B0-----:R-:W-:-:S05]  /*17e0*/  IADD3 R4, PT, PT, R2, UR4, RZ ;  /* 0x0000000402047c10 */ /* 0x001fca000fffe0ff */
[----:B-1----:R-:W-:-:S06]  /*17f0*/  IMAD.WIDE.U32 R6, R4, 0x4, R6 ;  /* 0x0000000404067825 */ /* 0x002fcc00078e0006 */
[----:B------:R-:W2:Y:S01]  /*1800*/  LDG.E R6, desc[UR8][R6.64] ;  /* 0x0000000806067981 */ /* 0x000ea2000c1e1900 */
        /* <DEDUP_REMOVED lines=21> */
.L_x_26:
[----:B------:R-:W-:Y:S05]  /*1960*/  BSYNC.RECONVERGENT B1 ;  /* 0x0000000000017941 */ /* 0x000fea0003800200 */
.L_x_25:
        /* <DEDUP_REMOVED lines=29> */
.L_x_28:
[----:B------:R-:W-:Y:S05]  /*1b40*/  BSYNC.RECONVERGENT B1 ;  /* 0x0000000000017941 */ /* 0x000fea0003800200 */
.L_x_27:
        /* <DEDUP_REMOVED lines=29> */
.L_x_30:
[----:B------:R-:W-:Y:S05]  /*1d20*/  BSYNC.RECONVERGENT B1 ;  /* 0x0000000000017941 */ /* 0x000fea0003800200 */
.L_x_29:
        /* <DEDUP_REMOVED lines=29> */
.L_x_32:
[----:B------:R-:W-:Y:S05]  /*1f00*/  BSYNC.RECONVERGENT B1 ;  /* 0x0000000000017941 */ /* 0x000fea0003800200 */
.L_x_31:
[----:B------:R-:W0:Y:S01]  /*1f10*/  LDC.64 R6, c[0x0][0x388] ;  /* 0x0000e200ff067b82 */ /* 0x000e220000000a00 */
[----:B------:R-:W1:Y:S01]  /*1f20*/  F2F.F32.F64 R19, R18 ;  /* 0x0000001200137310 */ /* 0x000e620000301000 */
[----:B------:R-:W-:Y:S01]  /*1f30*/  UIADD3 UR4, UPT, UPT, UR4, 0x4, URZ ;  /* 0x0000000404047890 */ /* 0x000fe2000fffe0ff */
[----:B0-----:R-:W-:-:S05]  /*1f40*/  IMAD.WIDE.U32 R4, R4, 0x4, R6 ;  /* 0x0000000404047825 */ /* 0x001fca00078e0006 */
[----:B-1----:R1:W-:Y:S06]  /*1f50*/  STG.E desc[UR8][R4.64], R19 ;  /* 0x0000001304007986 */ /* 0x0023ec000c101908 */
.L_x_24:
[----:B------:R-:W-:-:S13]  /*1f60*/  ISETP.NE.AND P0, PT, RZ, UR5, PT ;  /* 0x00000005ff007c0c */ /* 0x000fda000bf05270 */
[----:B------:R-:W-:Y:S05]  /*1f70*/  @!P0 EXIT ;  /* 0x000000000000894d */ /* 0x000fea0003800000 */
[----:B------:R-:W-:-:S09]  /*1f80*/  UISETP.NE.AND UP0, UPT, UR5, 0x1, UPT ;  /* 0x000000010500788c */ /* 0x000fd2000bf05270 */
[----:B------:R-:W-:Y:S05]  /*1f90*/  BRA.U !UP0, `(.L_x_33) ;  /* 0x0000000108f47547 */ /* 0x000fea000b800000 */
[----:B01----:R-:W0:Y:S01]  /*1fa0*/  LDC.64 R4, c[0x0][0x380] ;  /* 0x0000e000ff047b82 */ /* 0x003e220000000a00 */
[----:B------:R-:W-:-:S05]  /*1fb0*/  IADD3 R3, PT, PT, R2, UR4, RZ ;  /* 0x0000000402037c10 */ /* 0x000fca000fffe0ff */
[----:B0-----:R-:W-:-:S06]  /*1fc0*/  IMAD.WIDE.U32 R4, R3, 0x4, R4 ;  /* 0x0000000403047825 */ /* 0x001fcc00078e0004 */
        /* <DEDUP_REMOVED lines=22> */
.L_x_35:
[----:B------:R-:W-:Y:S05]  /*2130*/  BSYNC.RECONVERGENT B1 ;  /* 0x0000000000017941 */ /* 0x000fea0003800200 */
.L_x_34:
        /* <DEDUP_REMOVED lines=29> */
.L_x_37:
[----:B------:R-:W-:Y:S05]  /*2310*/  BSYNC.RECONVERGENT B1 ;  /* 0x0000000000017941 */ /* 0x000fea0003800200 */
.L_x_36:
[----:B------:R-:W0:Y:S01]  /*2320*/  LDC.64 R6, c[0x0][0x388] ;  /* 0x0000e200ff067b82 */ /* 0x000e220000000a00 */
[----:B------:R-:W1:Y:S01]  /*2330*/  F2F.F32.F64 R19, R18 ;  /* 0x0000001200137310 */ /* 0x000e620000301000 */
[----:B------:R-:W-:Y:S01]  /*2340*/  UIADD3 UR4, UPT, UPT, UR4, 0x2, URZ ;  /* 0x0000000204047890 */ /* 0x000fe2000fffe0ff */
[----:B0-----:R-:W-:-:S05]  /*2350*/  IMAD.WIDE.U32 R4, R4, 0x4, R6 ;  /* 0x0000000404047825 */ /* 0x001fca00078e0006 */
[----:B-1----:R2:W-:Y:S06]  /*2360*/  STG.E desc[UR8][R4.64], R19 ;  /* 0x0000001304007986 */ /* 0x0025ec000c101908 */
.L_x_33:
[----:B------:R-:W3:Y:S02]  /*2370*/  LDC R0, c[0x0][0x398] ;  /* 0x0000e600ff007b82 */ /* 0x000ee40000000800 */
[----:B---3--:R-:W-:-:S04]  /*2380*/  LOP3.LUT R0, R0, 0x1, RZ, 0xc0, !PT ;  /* 0x0000000100007812 */ /* 0x008fc800078ec0ff */
[----:B------:R-:W-:-:S13]  /*2390*/  ISETP.NE.U32.AND P0, PT, R0, 0x1, PT ;  /* 0x000000010000780c */ /* 0x000fda0003f05070 */
[----:B------:R-:W-:Y:S05]  /*23a0*/  @P0 EXIT ;  /* 0x000000000000094d */ /* 0x000fea0003800000 */
[----:B012---:R-:W0:Y:S01]  /*23b0*/  LDC.64 R4, c[0x0][0x380] ;  /* 0x0000e000ff047b82 */ /* 0x007e220000000a00 */
        /* <DEDUP_REMOVED lines=24> */
.L_x_39:
[----:B------:R-:W-:Y:S05]  /*2540*/  BSYNC.RECONVERGENT B1 ;  /* 0x0000000000017941 */ /* 0x000fea0003800200 */
.L_x_38:
[----:B------:R-:W0:Y:S01]  /*2550*/  LDC.64 R4, c[0x0][0x388] ;  /* 0x0000e200ff047b82 */ /* 0x000e220000000a00 */
[----:B------:R-:W1:Y:S01]  /*2560*/  F2F.F32.F64 R19, R18 ;  /* 0x0000001200137310 */ /* 0x000e620000301000 */
[----:B0-----:R-:W-:-:S05]  /*2570*/  IMAD.WIDE.U32 R2, R2, 0x4, R4 ;  /* 0x0000000402027825 */ /* 0x001fca00078e0004 */
[----:B-1----:R-:W-:Y:S01]  /*2580*/  STG.E desc[UR8][R2.64], R19 ;  /* 0x0000001302007986 */ /* 0x002fe2000c101908 */
[----:B------:R-:W-:Y:S05]  /*2590*/  EXIT ;  /* 0x000000000000794d */ /* 0x000fea0003800000 */
        .weak           $__internal_0_$__cuda_sm20_dblrcp_rn_slowpath_v3
        .type           $__internal_0_$__cuda_sm20_dblrcp_rn_slowpath_v3,@function
        .size           $__internal_0_$__cuda_sm20_dblrcp_rn_slowpath_v3,(.L_x_45 - $__internal_0_$__cuda_sm20_dblrcp_rn_slowpath_v3)
$__internal_0_$__cuda_sm20_dblrcp_rn_slowpath_v3:
[----:B------:R-:W-:Y:S01]  /*25a0*/  DSETP.GTU.AND P0, PT, |R16|, +INF , PT ;  /* 0x7ff000001000742a */ /* 0x000fe20003f0c200 */
[----:B------:R-:W-:-:S13]  /*25b0*/  BSSY.RECONVERGENT B0, `(.L_x_40) ;  /* 0x0000023000007945 */ /* 0x000fda0003800200 */
[----:B------:R-:W-:Y:S05]  /*25c0*/  @P0 BRA `(.L_x_41) ;  /* 0x00000000007c0947 */ /* 0x000fea0003800000 */
[----:B------:R-:W-:-:S04]  /*25d0*/  LOP3.LUT R8, R17, 0x7fffffff, RZ, 0xc0, !PT ;  /* 0x7fffffff11087812 */ /* 0x000fc800078ec0ff */
[----:B------:R-:W-:-:S04]  /*25e0*/  IADD3 R18, PT, PT, R8, -0x1, RZ ;  /* 0xffffffff08127810 */ /* 0x000fc80007ffe0ff */
[----:B------:R-:W-:-:S13]  /*25f0*/  ISETP.GE.U32.AND P0, PT, R18, 0x7fefffff, PT ;  /* 0x7fefffff1200780c */ /* 0x000fda0003f06070 */
[----:B------:R-:W-:Y:S02]  /*2600*/  @P0 LOP3.LUT R19, R17, 0x7ff00000, RZ, 0x3c, !PT ;  /* 0x7ff0000011130812 */ /* 0x000fe400078e3cff */
[----:B------:R-:W-:Y:S01]  /*2610*/  @P0 MOV R18, RZ ;  /* 0x000000ff00120202 */ /* 0x000fe20000000f00 */
[----:B------:R-:W-:Y:S06]  /*2620*/  @P0 BRA `(.L_x_42) ;  /* 0x00000000006c0947 */ /* 0x000fec0003800000 */
[----:B------:R-:W-:-:S13]  /*2630*/  ISETP.GE.U32.AND P0, PT, R8, 0x1000001, PT ;  /* 0x010000010800780c */ /* 0x000fda0003f06070 */
[----:B------:R-:W-:Y:S05]  /*2640*/  @!P0 BRA `(.L_x_43) ;  /* 0x0000000000348947 */ /* 0x000fea0003800000 */
[----:B------:R-:W-:Y:S01]  /*2650*/  VIADD R19, R17, 0xc0200000 ;  /* 0xc020000011137836 */ /* 0x000fe20000000000 */
[----:B------:R-:W-:-:S03]  /*2660*/  MOV R18, R16 ;  /* 0x0000001000127202 */ /* 0x000fc60000000f00 */
[----:B------:R-:W0:Y:S03]  /*2670*/  MUFU.RCP64H R21, R19 ;  /* 0x0000001300157308 */ /* 0x000e260000001800 */
[----:B0-----:R-:W-:-:S08]  /*2680*/  DFMA R22, -R18, R20, 1 ;  /* 0x3ff000001216742b */ /* 0x001fd00000000114 */
[----:B------:R-:W-:-:S08]  /*2690*/  DFMA R22, R22, R22, R22 ;  /* 0x000000161616722b */ /* 0x000fd00000000016 */
[----:B------:R-:W-:-:S08]  /*26a0*/  DFMA R22, R20, R22, R20 ;  /* 0x000000161416722b */ /* 0x000fd00000000014 */
[----:B------:R-:W-:-:S08]  /*26b0*/  DFMA R20, -R18, R22, 1 ;  /* 0x3ff000001214742b */ /* 0x000fd00000000116 */
[----:B------:R-:W-:-:S08]  /*26c0*/  DFMA R20, R22, R20, R22 ;  /* 0x000000141614722b */ /* 0x000fd00000000016 */
[----:B------:R-:W-:-:S08]  /*26d0*/  DMUL R20, R20, 2.2250738585072013831e-308 ;  /* 0x0010000014147828 */ /* 0x000fd00000000000 */
[----:B------:R-:W-:-:S08]  /*26e0*/  DFMA R16, -R16, R20, 1 ;  /* 0x3ff000001010742b */ /* 0x000fd00000000114 */
[----:B------:R-:W-:-:S08]  /*26f0*/  DFMA R16, R16, R16, R16 ;  /* 0x000000101010722b */ /* 0x000fd00000000010 */
[----:B------:R-:W-:Y:S01]  /*2700*/  DFMA R18, R20, R16, R20 ;  /* 0x000000101412722b */ /* 0x000fe20000000014 */
[----:B------:R-:W-:Y:S10]  /*2710*/  BRA `(.L_x_42) ;  /* 0x0000000000307947 */ /* 0x000ff40003800000 */
.L_x_43:
[----:B------:R-:W-:Y:S01]  /*2720*/  DMUL R16, R16, 8.11296384146066816958e+31 ;  /* 0x4690000010107828 */ /* 0x000fe20000000000 */
[----:B------:R-:W-:-:S05]  /*2730*/  MOV R18, R20 ;  /* 0x0000001400127202 */ /* 0x000fca0000000f00 */
[----:B------:R-:W0:Y:S02]  /*2740*/  MUFU.RCP64H R19, R17 ;  /* 0x0000001100137308 */ /* 0x000e240000001800 */
[----:B0-----:R-:W-:-:S08]  /*2750*/  DFMA R20, -R16, R18, 1 ;  /* 0x3ff000001014742b */ /* 0x001fd00000000112 */
[----:B------:R-:W-:-:S08]  /*2760*/  DFMA R20, R20, R20, R20 ;  /* 0x000000141414722b */ /* 0x000fd00000000014 */
[----:B------:R-:W-:-:S08]  /*2770*/  DFMA R20, R18, R20, R18 ;  /* 0x000000141214722b */ /* 0x000fd00000000012 */
[----:B------:R-:W-:-:S08]  /*2780*/  DFMA R18, -R16, R20, 1 ;  /* 0x3ff000001012742b */ /* 0x000fd00000000114 */
[----:B------:R-:W-:-:S08]  /*2790*/  DFMA R18, R20, R18, R20 ;  /* 0x000000121412722b */ /* 0x000fd00000000014 */
[----:B------:R-:W-:Y:S01]  /*27a0*/  DMUL R18, R18, 8.11296384146066816958e+31 ;  /* 0x4690000012127828 */ /* 0x000fe20000000000 */
[----:B------:R-:W-:Y:S10]  /*27b0*/  BRA `(.L_x_42) ;  /* 0x0000000000087947 */ /* 0x000ff40003800000 */
.L_x_41:
[----:B------:R-:W-:Y:S01]  /*27c0*/  LOP3.LUT R19, R17, 0x80000, RZ, 0xfc, !PT ;  /* 0x0008000011137812 */ /* 0x000fe200078efcff */
[----:B------:R-:W-:-:S07]  /*27d0*/  IMAD.MOV.U32 R18, RZ, RZ, R16 ;  /* 0x000000ffff127224 */ /* 0x000fce00078e0010 */
.L_x_42:
[----:B------:R-:W-:Y:S05]  /*27e0*/  BSYNC.RECONVERGENT B0 ;  /* 0x0000000000007941 */ /* 0x000fea0003800200 */
.L_x_40:
[----:B------:R-:W-:Y:S01]  /*27f0*/  HFMA2 R17, -RZ, RZ, 0, 0 ;  /* 0x00000000ff117431 */ /* 0x000fe200000001ff */
[----:B------:R-:W-:-:S04]  /*2800*/  MOV R16, R0 ;  /* 0x0000000000107202 */ /* 0x000fc80000000f00 */
[----:B------:R-:W-:Y:S05]  /*2810*/  RET.REL.NODEC R16 `(_Z17kernel_yolo_layerPKfPfjjjj) ;  /* 0xffffffd410f87950 */ /* 0x000fea0003c3ffff */
.L_x_44:
[----:B------:R-:W-:-:S00]  /*2820*/  BRA `(.L_x_44) ;  /* 0xfffffffc00fc7947 */ /* 0x000fc0000383ffff */
[----:B------:R-:W-:-:S00]  /*2830*/  NOP ;  /* 0x0000000000007918 */ /* 0x000fc00000000000 */
        /* <DEDUP_REMOVED lines=12> */
.L_x_45:


//--------------------- .nv.shared.reserved.0     --------------------------
	.section	.nv.shared.reserved.0,"aw",@nobits
	.weak		__nv_reservedSMEM_offset_0_alias
	.size		__nv_reservedSMEM_offset_0_alias, 0, 64
	.other		__nv_reservedSMEM_offset_0_alias,@"STO_CUDA_RESERVED_SHARED STV_DEFAULT"
__nv_reservedSMEM_offset_0_alias:
	.zero		0
	.zero		64


//--------------------- .nv.constant0._Z17kernel_yolo_layerPKfPfjjjj --------------------------
	.section	.nv.constant0._Z17kernel_yolo_layerPKfPfjjjj,"a",@progbits
	.sectionflags	@""
	.align	4
.nv.constant0._Z17kernel_yolo_layerPKfPfjjjj:
	.zero		928


//--------------------- SYMBOLS --------------------------

	.type		.nv.reservedSmem.offset0,@object
	.size		.nv.reservedSmem.offset0,0x4
